//
// Generated by NVIDIA NVVM Compiler
//
// Compiler Build ID: CL-36424714
// Cuda compilation tools, release 13.0, V13.0.88
// Based on NVVM 20.0.0
//

.version 9.0
.target sm_100
.address_size 64

	// .globl	_Z13encryptKernelPci

.visible .entry _Z13encryptKernelPci(
	.param .u64 .ptr .align 1 _Z13encryptKernelPci_param_0,
	.param .u32 _Z13encryptKernelPci_param_1
)
{
	.reg .pred 	%p<3>;
	.reg .b16 	%rs<4>;
	.reg .b32 	%r<18>;
	.reg .b64 	%rd<5>;

	ld.param.u64 	%rd2, [_Z13encryptKernelPci_param_0];
	ld.param.u32 	%r2, [_Z13encryptKernelPci_param_1];
	mov.u32 	%r3, %ctaid.z;
	mov.u32 	%r4, %nctaid.x;
	mov.u32 	%r5, %nctaid.y;
	mov.u32 	%r6, %ctaid.y;
	mov.u32 	%r7, %ctaid.x;
	mad.lo.s32 	%r8, %r3, %r5, %r6;
	mad.lo.s32 	%r9, %r8, %r4, %r7;
	mov.u32 	%r10, %tid.z;
	mov.u32 	%r11, %ntid.x;
	mov.u32 	%r12, %ntid.y;
	mov.u32 	%r13, %tid.y;
	mov.u32 	%r14, %tid.x;
	mov.u32 	%r15, %ntid.z;
	mad.lo.s32 	%r16, %r9, %r15, %r10;
	mad.lo.s32 	%r17, %r16, %r12, %r13;
	mad.lo.s32 	%r1, %r17, %r11, %r14;
	setp.ge.s32 	%p1, %r1, %r2;
	@%p1 bra 	$L__BB0_4;
	cvta.to.global.u64 	%rd3, %rd2;
	cvt.s64.s32 	%rd4, %r1;
	add.s64 	%rd1, %rd3, %rd4;
	ld.global.u8 	%rs1, [%rd1];
	setp.ne.s16 	%p2, %rs1, 122;
	@%p2 bra 	$L__BB0_3;
	mov.b16 	%rs3, 97;
	st.global.u8 	[%rd1], %rs3;
	bra.uni 	$L__BB0_4;
$L__BB0_3:
	add.s16 	%rs2, %rs1, 1;
	st.global.u8 	[%rd1], %rs2;
$L__BB0_4:
	ret;

}
	// .globl	_Z13decryptKernelPci
.visible .entry _Z13decryptKernelPci(
	.param .u64 .ptr .align 1 _Z13decryptKernelPci_param_0,
	.param .u32 _Z13decryptKernelPci_param_1
)
{
	.reg .pred 	%p<3>;
	.reg .b16 	%rs<4>;
	.reg .b32 	%r<18>;
	.reg .b64 	%rd<5>;

	ld.param.u64 	%rd2, [_Z13decryptKernelPci_param_0];
	ld.param.u32 	%r2, [_Z13decryptKernelPci_param_1];
	mov.u32 	%r3, %ctaid.z;
	mov.u32 	%r4, %nctaid.x;
	mov.u32 	%r5, %nctaid.y;
	mov.u32 	%r6, %ctaid.y;
	mov.u32 	%r7, %ctaid.x;
	mad.lo.s32 	%r8, %r3, %r5, %r6;
	mad.lo.s32 	%r9, %r8, %r4, %r7;
	mov.u32 	%r10, %tid.z;
	mov.u32 	%r11, %ntid.x;
	mov.u32 	%r12, %ntid.y;
	mov.u32 	%r13, %tid.y;
	mov.u32 	%r14, %tid.x;
	mov.u32 	%r15, %ntid.z;
	mad.lo.s32 	%r16, %r9, %r15, %r10;
	mad.lo.s32 	%r17, %r16, %r12, %r13;
	mad.lo.s32 	%r1, %r17, %r11, %r14;
	setp.ge.s32 	%p1, %r1, %r2;
	@%p1 bra 	$L__BB1_4;
	cvta.to.global.u64 	%rd3, %rd2;
	cvt.s64.s32 	%rd4, %r1;
	add.s64 	%rd1, %rd3, %rd4;
	ld.global.u8 	%rs1, [%rd1];
	setp.ne.s16 	%p2, %rs1, 97;
	@%p2 bra 	$L__BB1_3;
	mov.b16 	%rs3, 122;
	st.global.u8 	[%rd1], %rs3;
	bra.uni 	$L__BB1_4;
$L__BB1_3:
	add.s16 	%rs2, %rs1, -1;
	st.global.u8 	[%rd1], %rs2;
$L__BB1_4:
	ret;

}


// ===== COMPILED SASS (sm_100) =====

	.target	sm_100

	.elftype	@"ET_EXEC"


//--------------------- .note.nv.tkinfo           --------------------------
	.section	.note.nv.tkinfo,"",@"SHT_NOTE"
	.sectionflags	@"SHF_NOTE_NV_TKINFO"
	.tkinfo
        /*0018*/ 	.word	0x00000002
        /*0030*/ 	.string	""
        /*0030*/ 	.string	"ptxas"
        /*0030*/ 	.string	"Cuda compilation tools, release 13.0, V13.0.88"
        /*0030*/ 	.string	"Build cuda_13.0.r13.0/compiler.36424714_0"
        /*0030*/ 	.string	"-arch sm_100 -m 64 "



//--------------------- .note.nv.cuinfo           --------------------------
	.section	.note.nv.cuinfo,"",@"SHT_NOTE"
	.sectionflags	@"SHF_NOTE_NV_CUINFO"
        /*0018*/ 	.short	0x0002
        /*001a*/ 	.short	0x0064
        /*001c*/ 	.short	0x0082
	.zero		2


//--------------------- .nv.info                  --------------------------
	.section	.nv.info,"",@"SHT_CUDA_INFO"
	.align	4


	//----- nvinfo : EIATTR_REGCOUNT
	.align		4
        /*0000*/ 	.byte	0x04, 0x2f
        /*0002*/ 	.short	(.L_1 - .L_0)
	.align		4
.L_0:
        /*0004*/ 	.word	index@(_Z13encryptKernelPci)
        /*0008*/ 	.word	0x0000000a


	//----- nvinfo : EIATTR_FRAME_SIZE
	.align		4
.L_1:
        /*000c*/ 	.byte	0x04, 0x11
        /*000e*/ 	.short	(.L_3 - .L_2)
	.align		4
.L_2:
        /*0010*/ 	.word	index@(_Z13encryptKernelPci)
        /*0014*/ 	.word	0x00000000


	//----- nvinfo : EIATTR_REGCOUNT
	.align		4
.L_3:
        /*0018*/ 	.byte	0x04, 0x2f
        /*001a*/ 	.short	(.L_5 - .L_4)
	.align		4
.L_4:
        /*001c*/ 	.word	index@(_Z13decryptKernelPci)
        /*0020*/ 	.word	0x0000000a


	//----- nvinfo : EIATTR_FRAME_SIZE
	.align		4
.L_5:
        /*0024*/ 	.byte	0x04, 0x11
        /*0026*/ 	.short	(.L_7 - .L_6)
	.align		4
.L_6:
        /*0028*/ 	.word	index@(_Z13decryptKernelPci)
        /*002c*/ 	.word	0x00000000


	//----- nvinfo : EIATTR_MIN_STACK_SIZE
	.align		4
.L_7:
        /*0030*/ 	.byte	0x04, 0x12
        /*0032*/ 	.short	(.L_9 - .L_8)
	.align		4
.L_8:
        /*0034*/ 	.word	index@(_Z13decryptKernelPci)
        /*0038*/ 	.word	0x00000000


	//----- nvinfo : EIATTR_MIN_STACK_SIZE
	.align		4
.L_9:
        /*003c*/ 	.byte	0x04, 0x12
        /*003e*/ 	.short	(.L_11 - .L_10)
	.align		4
.L_10:
        /*0040*/ 	.word	index@(_Z13encryptKernelPci)
        /*0044*/ 	.word	0x00000000
.L_11:


//--------------------- .nv.compat                --------------------------
	.section	.nv.compat,"",@"SHT_CUDA_COMPAT_INFO"
	.align	4
        /*0000*/ 	.byte	0x02, 0x09, 0x00, 0x00, 0x02, 0x02, 0x01, 0x00, 0x02, 0x05, 0x05, 0x00, 0x03, 0x07, 0x01, 0x01
        /*0010*/ 	.byte	0x02, 0x03, 0x00, 0x00, 0x02, 0x06, 0x01, 0x00, 0x04, 0x0b, 0x08, 0x00, 0x09, 0x00, 0x00, 0x00
        /*0020*/ 	.byte	0x00, 0x00, 0x00, 0x00


//--------------------- .nv.info._Z13decryptKernelPci --------------------------
	.section	.nv.info._Z13decryptKernelPci,"",@"SHT_CUDA_INFO"
	.sectionflags	@""
	.align	4


	//----- nvinfo : EIATTR_CUDA_API_VERSION
	.align		4
        /*0000*/ 	.byte	0x04, 0x37
        /*0002*/ 	.short	(.L_13 - .L_12)
.L_12:
        /*0004*/ 	.word	0x00000082


	//----- nvinfo : EIATTR_KPARAM_INFO
	.align		4
.L_13:
        /*0008*/ 	.byte	0x04, 0x17
        /*000a*/ 	.short	(.L_15 - .L_14)
.L_14:
        /*000c*/ 	.word	0x00000000
        /*0010*/ 	.short	0x0001
        /*0012*/ 	.short	0x0008
        /*0014*/ 	.byte	0x00, 0xf0, 0x11, 0x00


	//----- nvinfo : EIATTR_KPARAM_INFO
	.align		4
.L_15:
        /*0018*/ 	.byte	0x04, 0x17
        /*001a*/ 	.short	(.L_17 - .L_16)
.L_16:
        /*001c*/ 	.word	0x00000000
        /*0020*/ 	.short	0x0000
        /*0022*/ 	.short	0x0000
        /*0024*/ 	.byte	0x00, 0xf5, 0x21, 0x00


	//----- nvinfo : EIATTR_SPARSE_MMA_MASK
	.align		4
.L_17:
        /*0028*/ 	.byte	0x03, 0x50
        /*002a*/ 	.short	0x0000


	//----- nvinfo : EIATTR_MAXREG_COUNT
	.align		4
        /*002c*/ 	.byte	0x03, 0x1b
        /*002e*/ 	.short	0x00ff


	//----- nvinfo : EIATTR_MERCURY_ISA_VERSION
	.align		4
        /*0030*/ 	.byte	0x03, 0x5f
        /*0032*/ 	.short	0x0101


	//----- nvinfo : EIATTR_VRC_CTA_INIT_COUNT
	.align		4
        /*0034*/ 	.byte	0x02, 0x4a
	.zero		1
	.zero		1


	//----- nvinfo : EIATTR_EXIT_INSTR_OFFSETS
	.align		4
        /*0038*/ 	.byte	0x04, 0x1c
        /*003a*/ 	.short	(.L_19 - .L_18)


	//   ....[0]....
.L_18:
        /*003c*/ 	.word	0x00000130


	//   ....[1]....
        /*0040*/ 	.word	0x000001c0


	//   ....[2]....
        /*0044*/ 	.word	0x000001f0


	//----- nvinfo : EIATTR_CBANK_PARAM_SIZE
	.align		4
.L_19:
        /*0048*/ 	.byte	0x03, 0x19
        /*004a*/ 	.short	0x000c


	//----- nvinfo : EIATTR_PARAM_CBANK
	.align		4
        /*004c*/ 	.byte	0x04, 0x0a
        /*004e*/ 	.short	(.L_21 - .L_20)
	.align		4
.L_20:
        /*0050*/ 	.word	index@(.nv.constant0._Z13decryptKernelPci)
        /*0054*/ 	.short	0x0380
        /*0056*/ 	.short	0x000c


	//----- nvinfo : EIATTR_SW_WAR
	.align		4
.L_21:
        /*0058*/ 	.byte	0x04, 0x36
        /*005a*/ 	.short	(.L_23 - .L_22)
.L_22:
        /*005c*/ 	.word	0x00000008
.L_23:


//--------------------- .nv.info._Z13encryptKernelPci --------------------------
	.section	.nv.info._Z13encryptKernelPci,"",@"SHT_CUDA_INFO"
	.sectionflags	@""
	.align	4


	//----- nvinfo : EIATTR_CUDA_API_VERSION
	.align		4
        /*0000*/ 	.byte	0x04, 0x37
        /*0002*/ 	.short	(.L_25 - .L_24)
.L_24:
        /*0004*/ 	.word	0x00000082


	//----- nvinfo : EIATTR_KPARAM_INFO
	.align		4
.L_25:
        /*0008*/ 	.byte	0x04, 0x17
        /*000a*/ 	.short	(.L_27 - .L_26)
.L_26:
        /*000c*/ 	.word	0x00000000
        /*0010*/ 	.short	0x0001
        /*0012*/ 	.short	0x0008
        /*0014*/ 	.byte	0x00, 0xf0, 0x11, 0x00


	//----- nvinfo : EIATTR_KPARAM_INFO
	.align		4
.L_27:
        /*0018*/ 	.byte	0x04, 0x17
        /*001a*/ 	.short	(.L_29 - .L_28)
.L_28:
        /*001c*/ 	.word	0x00000000
        /*0020*/ 	.short	0x0000
        /*0022*/ 	.short	0x0000
        /*0024*/ 	.byte	0x00, 0xf5, 0x21, 0x00


	//----- nvinfo : EIATTR_SPARSE_MMA_MASK
	.align		4
.L_29:
        /*0028*/ 	.byte	0x03, 0x50
        /*002a*/ 	.short	0x0000


	//----- nvinfo : EIATTR_MAXREG_COUNT
	.align		4
        /*002c*/ 	.byte	0x03, 0x1b
        /*002e*/ 	.short	0x00ff


	//----- nvinfo : EIATTR_MERCURY_ISA_VERSION
	.align		4
        /*0030*/ 	.byte	0x03, 0x5f
        /*0032*/ 	.short	0x0101


	//----- nvinfo : EIATTR_VRC_CTA_INIT_COUNT
	.align		4
        /*0034*/ 	.byte	0x02, 0x4a
	.zero		1
	.zero		1


	//----- nvinfo : EIATTR_EXIT_INSTR_OFFSETS
	.align		4
        /*0038*/ 	.byte	0x04, 0x1c
        /*003a*/ 	.short	(.L_31 - .L_30)


	//   ....[0]....
.L_30:
        /*003c*/ 	.word	0x00000130


	//   ....[1]....
        /*0040*/ 	.word	0x000001c0


	//   ....[2]....
        /*0044*/ 	.word	0x000001f0


	//----- nvinfo : EIATTR_CBANK_PARAM_SIZE
	.align		4
.L_31:
        /*0048*/ 	.byte	0x03, 0x19
        /*004a*/ 	.short	0x000c


	//----- nvinfo : EIATTR_PARAM_CBANK
	.align		4
        /*004c*/ 	.byte	0x04, 0x0a
        /*004e*/ 	.short	(.L_33 - .L_32)
	.align		4
.L_32:
        /*0050*/ 	.word	index@(.nv.constant0._Z13encryptKernelPci)
        /*0054*/ 	.short	0x0380
        /*0056*/ 	.short	0x000c


	//----- nvinfo : EIATTR_SW_WAR
	.align		4
.L_33:
        /*0058*/ 	.byte	0x04, 0x36
        /*005a*/ 	.short	(.L_35 - .L_34)
.L_34:
        /*005c*/ 	.word	0x00000008
.L_35:


//--------------------- .nv.callgraph             --------------------------
	.section	.nv.callgraph,"",@"SHT_CUDA_CALLGRAPH"
	.align	4
	.sectionentsize	8
	.align		4
        /*0000*/ 	.word	0x00000000
	.align		4
        /*0004*/ 	.word	0xffffffff
	.align		4
        /*0008*/ 	.word	0x00000000
	.align		4
        /*000c*/ 	.word	0xfffffffe
	.align		4
        /*0010*/ 	.word	0x00000000
	.align		4
        /*0014*/ 	.word	0xfffffffd
	.align		4
        /*0018*/ 	.word	0x00000000
	.align		4
        /*001c*/ 	.word	0xfffffffc


//--------------------- .text._Z13decryptKernelPci --------------------------
	.section	.text._Z13decryptKernelPci,"ax",@progbits
	.align	128
        .global         _Z13decryptKernelPci
        .type           _Z13decryptKernelPci,@function
        .size           _Z13decryptKernelPci,(.L_x_2 - _Z13decryptKernelPci)
        .other          _Z13decryptKernelPci,@"STO_CUDA_ENTRY STV_DEFAULT"
_Z13decryptKernelPci:
.text._Z13decryptKernelPci:
[----:B------:R-:W-:Y:S08]  /*0000*/  LDC R1, c[0x0][0x37c] ;  /* 0x0000df00ff017b82 */ /* 0x000ff00000000800 */
[----:B------:R-:W-:Y:S01]  /*0010*/  S2UR UR4, SR_CTAID.Z ;  /* 0x00000000000479c3 */ /* 0x000fe20000002700 */
[----:B------:R-:W0:Y:S01]  /*0020*/  S2R R0, SR_TID.Z ;  /* 0x0000000000007919 */ /* 0x000e220000002300 */
[----:B------:R-:W1:Y:S01]  /*0030*/  LDCU UR5, c[0x0][0x370] ;  /* 0x00006e00ff0577ac */ /* 0x000e620008000800 */
[----:B------:R-:W2:Y:S01]  /*0040*/  S2R R3, SR_TID.Y ;  /* 0x0000000000037919 */ /* 0x000ea20000002200 */
[----:B------:R-:W3:Y:S04]  /*0050*/  LDCU UR6, c[0x0][0x374] ;  /* 0x00006e80ff0677ac */ /* 0x000ee80008000800 */
[----:B------:R-:W3:Y:S01]  /*0060*/  S2UR UR7, SR_CTAID.Y ;  /* 0x00000000000779c3 */ /* 0x000ee20000002600 */
[----:B------:R-:W4:Y:S01]  /*0070*/  S2R R5, SR_TID.X ;  /* 0x0000000000057919 */ /* 0x000f220000002100 */
[----:B------:R-:W4:Y:S01]  /*0080*/  LDCU UR9, c[0x0][0x360] ;  /* 0x00006c00ff0977ac */ /* 0x000f220008000800 */
[----:B------:R-:W2:Y:S05]  /*0090*/  LDCU UR10, c[0x0][0x364] ;  /* 0x00006c80ff0a77ac */ /* 0x000eaa0008000800 */
[----:B------:R-:W1:Y:S08]  /*00a0*/  S2UR UR8, SR_CTAID.X ;  /* 0x00000000000879c3 */ /* 0x000e700000002500 */
[----:B------:R-:W0:Y:S01]  /*00b0*/  LDC R7, c[0x0][0x368] ;  /* 0x0000da00ff077b82 */ /* 0x000e220000000800 */
[----:B---3--:R-:W-:-:S04]  /*00c0*/  UIMAD UR4, UR4, UR6, UR7 ;  /* 0x00000006040472a4 */ /* 0x008fc8000f8e0207 */
[----:B-1----:R-:W-:Y:S01]  /*00d0*/  UIMAD UR4, UR4, UR5, UR8 ;  /* 0x00000005040472a4 */ /* 0x002fe2000f8e0208 */
[----:B------:R-:W1:Y:S05]  /*00e0*/  LDCU UR5, c[0x0][0x388] ;  /* 0x00007100ff0577ac */ /* 0x000e6a0008000800 */
[----:B0-----:R-:W-:-:S04]  /*00f0*/  IMAD R0, R7, UR4, R0 ;  /* 0x0000000407007c24 */ /* 0x001fc8000f8e0200 */
[----:B--2---:R-:W-:-:S04]  /*0100*/  IMAD R0, R0, UR10, R3 ;  /* 0x0000000a00007c24 */ /* 0x004fc8000f8e0203 */
[----:B----4-:R-:W-:-:S05]  /*0110*/  IMAD R0, R0, UR9, R5 ;  /* 0x0000000900007c24 */ /* 0x010fca000f8e0205 */
[----:B-1----:R-:W-:-:S13]  /*0120*/  ISETP.GE.AND P0, PT, R0, UR5, PT ;  /* 0x0000000500007c0c */ /* 0x002fda000bf06270 */
[----:B------:R-:W-:Y:S05]  /*0130*/  @P0 EXIT ;  /* 0x000000000000094d */ /* 0x000fea0003800000 */
[----:B------:R-:W0:Y:S01]  /*0140*/  LDCU.64 UR6, c[0x0][0x380] ;  /* 0x00007000ff0677ac */ /* 0x000e220008000a00 */
[----:B------:R-:W1:Y:S01]  /*0150*/  LDCU.64 UR4, c[0x0][0x358] ;  /* 0x00006b00ff0477ac */ /* 0x000e620008000a00 */
[----:B0-----:R-:W-:-:S04]  /*0160*/  IADD3 R2, P0, PT, R0, UR6, RZ ;  /* 0x0000000600027c10 */ /* 0x001fc8000ff1e0ff */
[----:B------:R-:W-:-:S05]  /*0170*/  LEA.HI.X.SX32 R3, R0, UR7, 0x1, P0 ;  /* 0x0000000700037c11 */ /* 0x000fca00080f0eff */
[----:B-1----:R-:W2:Y:S01]  /*0180*/  LDG.E.U8 R0, desc[UR4][R2.64] ;  /* 0x0000000402007981 */ /* 0x002ea2000c1e1100 */
[----:B------:R-:W-:Y:S01]  /*0190*/  IMAD.MOV.U32 R4, RZ, RZ, 0x7a ;  /* 0x0000007aff047424 */ /* 0x000fe200078e00ff */
[----:B--2---:R-:W-:-:S13]  /*01a0*/  ISETP.NE.AND P0, PT, R0, 0x61, PT ;  /* 0x000000610000780c */ /* 0x004fda0003f05270 */
[----:B------:R0:W-:Y:S01]  /*01b0*/  @!P0 STG.E.U8 desc[UR4][R2.64], R4 ;  /* 0x0000000402008986 */ /* 0x0001e2000c101104 */
[----:B------:R-:W-:Y:S05]  /*01c0*/  @!P0 EXIT ;  /* 0x000000000000894d */ /* 0x000fea0003800000 */
[----:B------:R-:W-:-:S05]  /*01d0*/  IADD3 R5, PT, PT, R0, -0x1, RZ ;  /* 0xffffffff00057810 */ /* 0x000fca0007ffe0ff */
[----:B------:R-:W-:Y:S01]  /*01e0*/  STG.E.U8 desc[UR4][R2.64], R5 ;  /* 0x0000000502007986 */ /* 0x000fe2000c101104 */
[----:B------:R-:W-:Y:S05]  /*01f0*/  EXIT ;  /* 0x000000000000794d */ /* 0x000fea0003800000 */
.L_x_0:
[----:B------:R-:W-:-:S00]  /*0200*/  BRA `(.L_x_0) ;  /* 0xfffffffc00fc7947 */ /* 0x000fc0000383ffff */
[----:B------:R-:W-:-:S00]  /*0210*/  NOP ;  /* 0x0000000000007918 */ /* 0x000fc00000000000 */
        /* <DEDUP_REMOVED lines=14> */
.L_x_2:


//--------------------- .text._Z13encryptKernelPci --------------------------
	.section	.text._Z13encryptKernelPci,"ax",@progbits
	.align	128
        .global         _Z13encryptKernelPci
        .type           _Z13encryptKernelPci,@function
        .size           _Z13encryptKernelPci,(.L_x_3 - _Z13encryptKernelPci)
        .other          _Z13encryptKernelPci,@"STO_CUDA_ENTRY STV_DEFAULT"
_Z13encryptKernelPci:
.text._Z13encryptKernelPci:
        /* <DEDUP_REMOVED lines=29> */
[----:B------:R-:W-:-:S05]  /*01d0*/  IADD3 R5, PT, PT, R0, 0x1, RZ ;  /* 0x0000000100057810 */ /* 0x000fca0007ffe0ff */
[----:B------:R-:W-:Y:S01]  /*01e0*/  STG.E.U8 desc[UR4][R2.64], R5 ;  /* 0x0000000502007986 */ /* 0x000fe2000c101104 */
[----:B------:R-:W-:Y:S05]  /*01f0*/  EXIT ;  /* 0x000000000000794d */ /* 0x000fea0003800000 */
.L_x_1:
        /* <DEDUP_REMOVED lines=16> */
.L_x_3:


//--------------------- .nv.shared.reserved.0     --------------------------
	.section	.nv.shared.reserved.0,"aw",@nobits
	.weak		__nv_reservedSMEM_offset_0_alias
	.size		__nv_reservedSMEM_offset_0_alias, 0, 64
	.other		__nv_reservedSMEM_offset_0_alias,@"STO_CUDA_RESERVED_SHARED STV_DEFAULT"
__nv_reservedSMEM_offset_0_alias:
	.zero		0
	.zero		64


//--------------------- .nv.constant0._Z13decryptKernelPci --------------------------
	.section	.nv.constant0._Z13decryptKernelPci,"a",@progbits
	.sectionflags	@""
	.align	4
.nv.constant0._Z13decryptKernelPci:
	.zero		908


//--------------------- .nv.constant0._Z13encryptKernelPci --------------------------
	.section	.nv.constant0._Z13encryptKernelPci,"a",@progbits
	.sectionflags	@""
	.align	4
.nv.constant0._Z13encryptKernelPci:
	.zero		908


//--------------------- SYMBOLS --------------------------

	.type		.nv.reservedSmem.offset0,@object
	.size		.nv.reservedSmem.offset0,0x4
